	.headerflags	@"EF_CUDA_TEXMODE_UNIFIED EF_CUDA_64BIT_ADDRESS EF_CUDA_ACCELERATORS EF_CUDA_SM90 EF_CUDA_VIRTUAL_SM(EF_CUDA_SM90)"
	.elftype	@"ET_EXEC"


//--------------------- .nv.info                  --------------------------
	.section	.nv.info,"",@"SHT_CUDA_INFO"
	.align	4


	//----- nvinfo : EIATTR_REGCOUNT
	.align		4
        /*0000*/ 	.byte	0x04, 0x2f
        /*0002*/ 	.short	(.L_3 - .L_2)
	.align		4
.L_2:
        /*0004*/ 	.word	index@(triton_poi_fused__native_batch_norm_legit_no_training_relu_14)
        /*0008*/ 	.word	0x00000030


	//----- nvinfo : EIATTR_MIN_STACK_SIZE
	.align		4
.L_3:
        /*000c*/ 	.byte	0x04, 0x12
        /*000e*/ 	.short	(.L_5 - .L_4)
	.align		4
.L_4:
        /*0010*/ 	.word	index@(triton_poi_fused__native_batch_norm_legit_no_training_relu_14)
        /*0014*/ 	.word	0x00000000


	//----- nvinfo : EIATTR_FRAME_SIZE
	.align		4
.L_5:
        /*0018*/ 	.byte	0x04, 0x11
        /*001a*/ 	.short	(.L_7 - .L_6)
	.align		4
.L_6:
        /*001c*/ 	.word	index@(triton_poi_fused__native_batch_norm_legit_no_training_relu_14)
        /*0020*/ 	.word	0x00000000


	//----- nvinfo : EIATTR_MIN_STACK_SIZE
	.align		4
.L_7:
        /*0024*/ 	.byte	0x04, 0x12
        /*0026*/ 	.short	(.L_9 - .L_8)
	.align		4
.L_8:
        /*0028*/ 	.word	index@(triton_poi_fused__native_batch_norm_legit_no_training_relu_14)
        /*002c*/ 	.word	0x00000000
.L_9:


//--------------------- .nv.info.triton_poi_fused__native_batch_norm_legit_no_training_relu_14 --------------------------
	.section	.nv.info.triton_poi_fused__native_batch_norm_legit_no_training_relu_14,"",@"SHT_CUDA_INFO"
	.sectionflags	@""
	.align	4


	//----- nvinfo : EIATTR_CUDA_API_VERSION
	.align		4
        /*0000*/ 	.byte	0x04, 0x37
        /*0002*/ 	.short	(.L_11 - .L_10)
.L_10:
        /*0004*/ 	.word	0x0000007c


	//----- nvinfo : EIATTR_KPARAM_INFO
	.align		4
.L_11:
        /*0008*/ 	.byte	0x04, 0x17
        /*000a*/ 	.short	(.L_13 - .L_12)
.L_12:
        /*000c*/ 	.word	0x00000000
        /*0010*/ 	.short	0x0006
        /*0012*/ 	.short	0x0030
        /*0014*/ 	.byte	0x00, 0xf0, 0x11, 0x00


	//----- nvinfo : EIATTR_KPARAM_INFO
	.align		4
.L_13:
        /*0018*/ 	.byte	0x04, 0x17
        /*001a*/ 	.short	(.L_15 - .L_14)
.L_14:
        /*001c*/ 	.word	0x00000000
        /*0020*/ 	.short	0x0005
        /*0022*/ 	.short	0x0028
        /*0024*/ 	.byte	0x00, 0xf4, 0x21, 0x00


	//----- nvinfo : EIATTR_KPARAM_INFO
	.align		4
.L_15:
        /*0028*/ 	.byte	0x04, 0x17
        /*002a*/ 	.short	(.L_17 - .L_16)
.L_16:
        /*002c*/ 	.word	0x00000000
        /*0030*/ 	.short	0x0004
        /*0032*/ 	.short	0x0020
        /*0034*/ 	.byte	0x00, 0xf4, 0x21, 0x00


	//----- nvinfo : EIATTR_KPARAM_INFO
	.align		4
.L_17:
        /*0038*/ 	.byte	0x04, 0x17
        /*003a*/ 	.short	(.L_19 - .L_18)
.L_18:
        /*003c*/ 	.word	0x00000000
        /*0040*/ 	.short	0x0003
        /*0042*/ 	.short	0x0018
        /*0044*/ 	.byte	0x00, 0xf4, 0x21, 0x00


	//----- nvinfo : EIATTR_KPARAM_INFO
	.align		4
.L_19:
        /*0048*/ 	.byte	0x04, 0x17
        /*004a*/ 	.short	(.L_21 - .L_20)
.L_20:
        /*004c*/ 	.word	0x00000000
        /*0050*/ 	.short	0x0002
        /*0052*/ 	.short	0x0010
        /*0054*/ 	.byte	0x00, 0xf4, 0x21, 0x00


	//----- nvinfo : EIATTR_KPARAM_INFO
	.align		4
.L_21:
        /*0058*/ 	.byte	0x04, 0x17
        /*005a*/ 	.short	(.L_23 - .L_22)
.L_22:
        /*005c*/ 	.word	0x00000000
        /*0060*/ 	.short	0x0001
        /*0062*/ 	.short	0x0008
        /*0064*/ 	.byte	0x00, 0xf4, 0x21, 0x00


	//----- nvinfo : EIATTR_KPARAM_INFO
	.align		4
.L_23:
        /*0068*/ 	.byte	0x04, 0x17
        /*006a*/ 	.short	(.L_25 - .L_24)
.L_24:
        /*006c*/ 	.word	0x00000000
        /*0070*/ 	.short	0x0000
        /*0072*/ 	.short	0x0000
        /*0074*/ 	.byte	0x00, 0xf4, 0x21, 0x00


	//----- nvinfo : EIATTR_SPARSE_MMA_MASK
	.align		4
.L_25:
        /*0078*/ 	.byte	0x03, 0x50
        /*007a*/ 	.short	0x0000


	//----- nvinfo : EIATTR_MAXREG_COUNT
	.align		4
        /*007c*/ 	.byte	0x03, 0x1b
        /*007e*/ 	.short	0x00ff


	//----- nvinfo : EIATTR_EXIT_INSTR_OFFSETS
	.align		4
        /*0080*/ 	.byte	0x04, 0x1c
        /*0082*/ 	.short	(.L_27 - .L_26)


	//   ....[0]....
.L_26:
        /*0084*/ 	.word	0x000012c0


	//   ....[1]....
        /*0088*/ 	.word	0x000012e0


	//----- nvinfo : EIATTR_REQNTID
	.align		4
.L_27:
        /*008c*/ 	.byte	0x04, 0x10
        /*008e*/ 	.short	(.L_29 - .L_28)
.L_28:
        /*0090*/ 	.word	0x00000080
        /*0094*/ 	.word	0x00000001
        /*0098*/ 	.word	0x00000001


	//----- nvinfo : EIATTR_CBANK_PARAM_SIZE
	.align		4
.L_29:
        /*009c*/ 	.byte	0x03, 0x19
        /*009e*/ 	.short	0x0034


	//----- nvinfo : EIATTR_PARAM_CBANK
	.align		4
        /*00a0*/ 	.byte	0x04, 0x0a
        /*00a2*/ 	.short	(.L_31 - .L_30)
	.align		4
.L_30:
        /*00a4*/ 	.word	index@(.nv.constant0.triton_poi_fused__native_batch_norm_legit_no_training_relu_14)
        /*00a8*/ 	.short	0x0210
        /*00aa*/ 	.short	0x0034


	//----- nvinfo : EIATTR_SW_WAR
	.align		4
.L_31:
        /*00ac*/ 	.byte	0x04, 0x36
        /*00ae*/ 	.short	(.L_33 - .L_32)
.L_32:
        /*00b0*/ 	.word	0x00000008
.L_33:


//--------------------- .nv.callgraph             --------------------------
	.section	.nv.callgraph,"",@"SHT_CUDA_CALLGRAPH"
	.align	4
	.sectionentsize	8
	.align		4
        /*0000*/ 	.word	0x00000000
	.align		4
        /*0004*/ 	.word	0xffffffff
	.align		4
        /*0008*/ 	.word	0x00000000
	.align		4
        /*000c*/ 	.word	0xfffffffe
	.align		4
        /*0010*/ 	.word	0x00000000
	.align		4
        /*0014*/ 	.word	0xfffffffd
	.align		4
        /*0018*/ 	.word	0x00000000
	.align		4
        /*001c*/ 	.word	0xfffffffc


//--------------------- .nv.constant4             --------------------------
	.section	.nv.constant4,"a",@progbits
	.align	8
	.align		8
.nv.constant4:
        /*0000*/ 	.dword	_$_str
	.align		8
        /*0008*/ 	.dword	_$_str_$_2


//--------------------- .text.triton_poi_fused__native_batch_norm_legit_no_training_relu_14 --------------------------
	.section	.text.triton_poi_fused__native_batch_norm_legit_no_training_relu_14,"ax",@progbits
	.align	128
        .global         triton_poi_fused__native_batch_norm_legit_no_training_relu_14
        .type           triton_poi_fused__native_batch_norm_legit_no_training_relu_14,@function
        .size           triton_poi_fused__native_batch_norm_legit_no_training_relu_14,(.L_x_1 - triton_poi_fused__native_batch_norm_legit_no_training_relu_14)
        .other          triton_poi_fused__native_batch_norm_legit_no_training_relu_14,@"STO_CUDA_ENTRY STV_DEFAULT"
triton_poi_fused__native_batch_norm_legit_no_training_relu_14:
.text.triton_poi_fused__native_batch_norm_legit_no_training_relu_14:
[----:B------:R-:W0:Y:S01]  /*0000*/  LDC R1, c[0x0][0x28] ;  /* 0x00000a00ff017b82 */ /* 0x000e220000000800 */
[----:B------:R-:W1:Y:S07]  /*0010*/  S2R R0, SR_TID.X ;  /* 0x0000000000007919 */ /* 0x000e6e0000002100 */
[----:B------:R-:W2:Y:S01]  /*0020*/  LDC.64 R10, c[0x0][0x220] ;  /* 0x00008800ff0a7b82 */ /* 0x000ea20000000a00 */
[----:B------:R-:W-:Y:S02]  /*0030*/  MOV R12, RZ ;  /* 0x000000ff000c7202 */ /* 0x000fe40000000f00 */
[----:B------:R-:W-:Y:S01]  /*0040*/  CS2R R40, SRZ ;  /* 0x0000000000287805 */ /* 0x000fe2000001ff00 */
[----:B------:R-:W3:Y:S01]  /*0050*/  S2R R3, SR_CTAID.X ;  /* 0x0000000000037919 */ /* 0x000ee20000002500 */
[----:B------:R-:W-:Y:S01]  /*0060*/  ULDC.64 UR4, c[0x0][0x208] ;  /* 0x0000820000047ab9 */ /* 0x000fe20000000a00 */
[----:B------:R-:W-:-:S02]  /*0070*/  CS2R R38, SRZ ;  /* 0x0000000000267805 */ /* 0x000fc4000001ff00 */
[----:B------:R-:W-:Y:S01]  /*0080*/  CS2R R42, SRZ ;  /* 0x00000000002a7805 */ /* 0x000fe2000001ff00 */
[----:B------:R-:W4:Y:S01]  /*0090*/  LDC.64 R18, c[0x0][0x218] ;  /* 0x00008600ff127b82 */ /* 0x000f220000000a00 */
[----:B-1----:R-:W-:-:S04]  /*00a0*/  SHF.L.U32 R0, R0, 0x2, RZ ;  /* 0x0000000200007819 */ /* 0x002fc800000006ff */
[----:B------:R-:W-:-:S04]  /*00b0*/  LOP3.LUT R0, R0, 0x1fc, RZ, 0xc0, !PT ;  /* 0x000001fc00007812 */ /* 0x000fc800078ec0ff */
[----:B---3--:R-:W-:-:S04]  /*00c0*/  LEA R0, R3, R0, 0xa ;  /* 0x0000000003007211 */ /* 0x008fc800078e50ff */
[----:B------:R-:W-:Y:S01]  /*00d0*/  IADD3 R2, R0, 0x1, RZ ;  /* 0x0000000100027810 */ /* 0x000fe20007ffe0ff */
[C---:B------:R-:W-:Y:S01]  /*00e0*/  IMAD.HI R4, R0.reuse, 0x60f25deb, RZ ;  /* 0x60f25deb00047827 */ /* 0x040fe200078e02ff */
[----:B------:R-:W-:Y:S02]  /*00f0*/  IADD3 R3, R0, 0x2, RZ ;  /* 0x0000000200037810 */ /* 0x000fe40007ffe0ff */
[----:B------:R-:W-:Y:S01]  /*0100*/  ISETP.GE.AND P1, PT, R0, 0x24f80, PT ;  /* 0x00024f800000780c */ /* 0x000fe20003f26270 */
[----:B------:R-:W-:Y:S01]  /*0110*/  IMAD.HI R30, R2, 0x60f25deb, RZ ;  /* 0x60f25deb021e7827 */ /* 0x000fe200078e02ff */
[----:B------:R-:W-:Y:S02]  /*0120*/  SHF.R.U32.HI R5, RZ, 0x1f, R4 ;  /* 0x0000001fff057819 */ /* 0x000fe40000011604 */
[----:B------:R-:W-:Y:S01]  /*0130*/  IADD3 R2, R0, 0x3, RZ ;  /* 0x0000000300027810 */ /* 0x000fe20007ffe0ff */
[----:B------:R-:W-:Y:S01]  /*0140*/  IMAD.HI R3, R3, 0x60f25deb, RZ ;  /* 0x60f25deb03037827 */ /* 0x000fe200078e02ff */
[----:B------:R-:W-:Y:S01]  /*0150*/  LEA.HI.SX32 R5, R4, R5, 0x1a ;  /* 0x0000000504057211 */ /* 0x000fe200078fd2ff */
[----:B------:R-:W-:Y:S01]  /*0160*/  HFMA2.MMA R4, -RZ, RZ, 0, 0 ;  /* 0x00000000ff047435 */ /* 0x000fe200000001ff */
[----:B------:R-:W-:Y:S01]  /*0170*/  SHF.R.U32.HI R31, RZ, 0x1f, R30 ;  /* 0x0000001fff1f7819 */ /* 0x000fe2000001161e */
[----:B------:R-:W-:Y:S01]  /*0180*/  IMAD.HI R2, R2, 0x60f25deb, RZ ;  /* 0x60f25deb02027827 */ /* 0x000fe200078e02ff */
[----:B------:R-:W-:-:S02]  /*0190*/  SHF.R.U32.HI R6, RZ, 0x1f, R3 ;  /* 0x0000001fff067819 */ /* 0x000fc40000011603 */
[----:B------:R-:W-:Y:S02]  /*01a0*/  LEA.HI.SX32 R31, R30, R31, 0x1a ;  /* 0x0000001f1e1f7211 */ /* 0x000fe400078fd2ff */
[----:B------:R-:W-:Y:S02]  /*01b0*/  SHF.R.U32.HI R13, RZ, 0x1f, R2 ;  /* 0x0000001fff0d7819 */ /* 0x000fe40000011602 */
[----:B------:R-:W-:Y:S01]  /*01c0*/  MOV R30, RZ ;  /* 0x000000ff001e7202 */ /* 0x000fe20000000f00 */
[----:B------:R-:W-:Y:S01]  /*01d0*/  IMAD.HI R4, R5, -0x6db6db6d, R4 ;  /* 0x9249249305047827 */ /* 0x000fe200078e0204 */
[----:B------:R-:W-:Y:S02]  /*01e0*/  LEA.HI.SX32 R3, R3, R6, 0x1a ;  /* 0x0000000603037211 */ /* 0x000fe400078fd2ff */
[----:B------:R-:W-:Y:S01]  /*01f0*/  LEA.HI.SX32 R13, R2, R13, 0x1a ;  /* 0x0000000d020d7211 */ /* 0x000fe200078fd2ff */
[----:B------:R-:W-:Y:S01]  /*0200*/  IMAD.HI R6, R31, -0x6db6db6d, R30 ;  /* 0x924924931f067827 */ /* 0x000fe200078e021e */
[----:B------:R-:W-:Y:S01]  /*0210*/  SHF.R.U32.HI R7, RZ, 0x1f, R4 ;  /* 0x0000001fff077819 */ /* 0x000fe20000011604 */
[----:B------:R-:W-:Y:S01]  /*0220*/  HFMA2.MMA R2, -RZ, RZ, 0, 0 ;  /* 0x00000000ff027435 */ /* 0x000fe200000001ff */
[----:B------:R-:W-:Y:S01]  /*0230*/  IADD3 R20, R0, 0x200, RZ ;  /* 0x0000020000147810 */ /* 0x000fe20007ffe0ff */
[----:B------:R-:W-:Y:S01]  /*0240*/  IMAD.HI R12, R13, -0x6db6db6d, R12 ;  /* 0x924924930d0c7827 */ /* 0x000fe200078e020c */
[----:B------:R-:W-:-:S02]  /*0250*/  LEA.HI.SX32 R7, R4, R7, 0x19 ;  /* 0x0000000704077211 */ /* 0x000fc400078fcaff */
[----:B------:R-:W-:Y:S01]  /*0260*/  SHF.R.U32.HI R15, RZ, 0x1f, R6 ;  /* 0x0000001fff0f7819 */ /* 0x000fe20000011606 */
[----:B------:R-:W-:Y:S01]  /*0270*/  IMAD.HI R8, R20, 0x60f25deb, RZ ;  /* 0x60f25deb14087827 */ /* 0x000fe200078e02ff */
[----:B------:R-:W-:Y:S02]  /*0280*/  SHF.R.U32.HI R17, RZ, 0x1f, R12 ;  /* 0x0000001fff117819 */ /* 0x000fe4000001160c */
[----:B------:R-:W-:Y:S01]  /*0290*/  LEA.HI.SX32 R15, R6, R15, 0x19 ;  /* 0x0000000f060f7211 */ /* 0x000fe200078fcaff */
[----:B------:R-:W-:Y:S01]  /*02a0*/  IMAD R25, R7, -0xe0, R5 ;  /* 0xffffff2007197824 */ /* 0x000fe200078e0205 */
[----:B------:R-:W-:Y:S01]  /*02b0*/  LEA.HI.SX32 R12, R12, R17, 0x19 ;  /* 0x000000110c0c7211 */ /* 0x000fe200078fcaff */
[----:B------:R-:W-:Y:S01]  /*02c0*/  IMAD.HI R2, R3, -0x6db6db6d, R2 ;  /* 0x9249249303027827 */ /* 0x000fe200078e0202 */
[----:B------:R-:W-:-:S03]  /*02d0*/  SHF.R.U32.HI R9, RZ, 0x1f, R8 ;  /* 0x0000001fff097819 */ /* 0x000fc60000011608 */
[----:B--2---:R-:W-:Y:S01]  /*02e0*/  IMAD.WIDE R4, R25, 0x4, R10 ;  /* 0x0000000419047825 */ /* 0x004fe200078e020a */
[----:B------:R-:W-:Y:S02]  /*02f0*/  SHF.R.U32.HI R7, RZ, 0x1f, R2 ;  /* 0x0000001fff077819 */ /* 0x000fe40000011602 */
[----:B------:R-:W-:Y:S01]  /*0300*/  IADD3 R6, R0, 0x202, RZ ;  /* 0x0000020200067810 */ /* 0x000fe20007ffe0ff */
[----:B------:R-:W-:Y:S01]  /*0310*/  IMAD R30, R15, -0xe0, R31 ;  /* 0xffffff200f1e7824 */ /* 0x000fe200078e021f */
[----:B------:R-:W2:Y:S01]  /*0320*/  @!P1 LDG.E.EL R41, desc[UR4][R4.64] ;  /* 0x0000000404299981 */ /* 0x000ea2000c2e1900 */
[----:B------:R-:W-:Y:S02]  /*0330*/  LEA.HI.SX32 R27, R2, R7, 0x19 ;  /* 0x00000007021b7211 */ /* 0x000fe400078fcaff */
[----:B------:R-:W-:Y:S01]  /*0340*/  IMAD.WIDE R16, R30, 0x4, R10 ;  /* 0x000000041e107825 */ /* 0x000fe200078e020a */
[----:B------:R-:W-:Y:S02]  /*0350*/  IADD3 R7, R0, 0x203, RZ ;  /* 0x0000020300077810 */ /* 0x000fe40007ffe0ff */
[----:B------:R-:W-:Y:S01]  /*0360*/  LEA.HI.SX32 R9, R8, R9, 0x1a ;  /* 0x0000000908097211 */ /* 0x000fe200078fd2ff */
[----:B------:R-:W-:Y:S01]  /*0370*/  IMAD R12, R12, -0xe0, R13 ;  /* 0xffffff200c0c7824 */ /* 0x000fe200078e020d */
[----:B------:R1:W3:Y:S01]  /*0380*/  @!P1 LDG.E.EL R39, desc[UR4][R16.64] ;  /* 0x0000000410279981 */ /* 0x0002e2000c2e1900 */
[----:B------:R-:W-:Y:S01]  /*0390*/  IMAD R27, R27, -0xe0, R3 ;  /* 0xffffff201b1b7824 */ /* 0x000fe200078e0203 */
[----:B------:R-:W-:Y:S01]  /*03a0*/  IADD3 R2, R0, 0x201, RZ ;  /* 0x0000020100027810 */ /* 0x000fe20007ffe0ff */
[----:B------:R-:W-:-:S04]  /*03b0*/  IMAD.HI R3, R7, 0x60f25deb, RZ ;  /* 0x60f25deb07037827 */ /* 0x000fc800078e02ff */
[----:B------:R-:W-:-:S04]  /*03c0*/  IMAD.WIDE R14, R27, 0x4, R10 ;  /* 0x000000041b0e7825 */ /* 0x000fc800078e020a */
[----:B-1----:R-:W-:Y:S01]  /*03d0*/  IMAD.WIDE R16, R12, 0x4, R10 ;  /* 0x000000040c107825 */ /* 0x002fe200078e020a */
[----:B------:R1:W5:Y:S01]  /*03e0*/  @!P1 LDG.E.EL R42, desc[UR4][R14.64] ;  /* 0x000000040e2a9981 */ /* 0x000362000c2e1900 */
[----:B------:R-:W-:-:S03]  /*03f0*/  SHF.R.U32.HI R4, RZ, 0x1f, R3 ;  /* 0x0000001fff047819 */ /* 0x000fc60000011603 */
[----:B------:R1:W5:Y:S01]  /*0400*/  @!P1 LDG.E.EL R40, desc[UR4][R16.64] ;  /* 0x0000000410289981 */ /* 0x000362000c2e1900 */
[----:B------:R-:W-:Y:S01]  /*0410*/  IMAD.HI R2, R2, 0x60f25deb, RZ ;  /* 0x60f25deb02027827 */ /* 0x000fe200078e02ff */
[----:B------:R-:W-:-:S03]  /*0420*/  HFMA2.MMA R8, -RZ, RZ, 0, 0 ;  /* 0x00000000ff087435 */ /* 0x000fc600000001ff */
[----:B------:R-:W-:Y:S01]  /*0430*/  IMAD.HI R6, R6, 0x60f25deb, RZ ;  /* 0x60f25deb06067827 */ /* 0x000fe200078e02ff */
[----:B------:R-:W-:Y:S02]  /*0440*/  SHF.R.U32.HI R7, RZ, 0x1f, R2 ;  /* 0x0000001fff077819 */ /* 0x000fe40000011602 */
[----:B------:R-:W-:Y:S01]  /*0450*/  LEA.HI.SX32 R3, R3, R4, 0x1a ;  /* 0x0000000403037211 */ /* 0x000fe200078fd2ff */
[----:B------:R-:W-:Y:S01]  /*0460*/  HFMA2.MMA R4, -RZ, RZ, 0, 0 ;  /* 0x00000000ff047435 */ /* 0x000fe200000001ff */
[----:B------:R-:W-:Y:S02]  /*0470*/  SHF.R.U32.HI R5, RZ, 0x1f, R6 ;  /* 0x0000001fff057819 */ /* 0x000fe40000011606 */
[----:B------:R-:W-:Y:S01]  /*0480*/  LEA.HI.SX32 R7, R2, R7, 0x1a ;  /* 0x0000000702077211 */ /* 0x000fe200078fd2ff */
[----:B------:R-:W-:Y:S01]  /*0490*/  IMAD.HI R8, R9, -0x6db6db6d, R8 ;  /* 0x9249249309087827 */ /* 0x000fe200078e0208 */
[----:B------:R-:W-:Y:S02]  /*04a0*/  MOV R2, RZ ;  /* 0x000000ff00027202 */ /* 0x000fe40000000f00 */
[----:B------:R-:W-:-:S02]  /*04b0*/  LEA.HI.SX32 R5, R6, R5, 0x1a ;  /* 0x0000000506057211 */ /* 0x000fc400078fd2ff */
[----:B------:R-:W-:Y:S01]  /*04c0*/  MOV R6, RZ ;  /* 0x000000ff00067202 */ /* 0x000fe20000000f00 */
[----:B------:R-:W-:Y:S01]  /*04d0*/  IMAD.HI R2, R3, -0x6db6db6d, R2 ;  /* 0x9249249303027827 */ /* 0x000fe200078e0202 */
[----:B------:R-:W-:-:S03]  /*04e0*/  SHF.R.U32.HI R13, RZ, 0x1f, R8 ;  /* 0x0000001fff0d7819 */ /* 0x000fc60000011608 */
[----:B------:R-:W-:Y:S01]  /*04f0*/  IMAD.HI R4, R5, -0x6db6db6d, R4 ;  /* 0x9249249305047827 */ /* 0x000fe200078e0204 */
[----:B------:R-:W-:Y:S02]  /*0500*/  LEA.HI.SX32 R13, R8, R13, 0x19 ;  /* 0x0000000d080d7211 */ /* 0x000fe400078fcaff */
[----:B------:R-:W-:Y:S01]  /*0510*/  SHF.R.U32.HI R23, RZ, 0x1f, R2 ;  /* 0x0000001fff177819 */ /* 0x000fe20000011602 */
[----:B------:R-:W-:Y:S01]  /*0520*/  IMAD.HI R6, R7, -0x6db6db6d, R6 ;  /* 0x9249249307067827 */ /* 0x000fe200078e0206 */
[----:B------:R-:W-:Y:S02]  /*0530*/  SHF.R.U32.HI R21, RZ, 0x1f, R4 ;  /* 0x0000001fff157819 */ /* 0x000fe40000011604 */
[----:B------:R-:W-:Y:S01]  /*0540*/  ISETP.GE.AND P0, PT, R20, 0x24f80, PT ;  /* 0x00024f801400780c */ /* 0x000fe20003f06270 */
[----:B------:R-:W-:Y:S01]  /*0550*/  IMAD R31, R13, -0xe0, R9 ;  /* 0xffffff200d1f7824 */ /* 0x000fe200078e0209 */
[----:B-1----:R-:W-:Y:S02]  /*0560*/  SHF.R.U32.HI R15, RZ, 0x1f, R6 ;  /* 0x0000001fff0f7819 */ /* 0x002fe40000011606 */
[----:B------:R-:W-:-:S02]  /*0570*/  LEA.HI.SX32 R23, R2, R23, 0x19 ;  /* 0x0000001702177211 */ /* 0x000fc400078fcaff */
[----:B------:R-:W-:Y:S02]  /*0580*/  LEA.HI.SX32 R21, R4, R21, 0x19 ;  /* 0x0000001504157211 */ /* 0x000fe400078fcaff */
[----:B------:R-:W-:Y:S02]  /*0590*/  CS2R R36, SRZ ;  /* 0x0000000000247805 */ /* 0x000fe4000001ff00 */
[----:B------:R-:W-:Y:S01]  /*05a0*/  LEA.HI.SX32 R15, R6, R15, 0x19 ;  /* 0x0000000f060f7211 */ /* 0x000fe200078fcaff */
[----:B------:R-:W-:-:S04]  /*05b0*/  IMAD.WIDE R28, R31, 0x4, R10 ;  /* 0x000000041f1c7825 */ /* 0x000fc800078e020a */
[----:B------:R-:W-:Y:S01]  /*05c0*/  IMAD R35, R23, -0xe0, R3 ;  /* 0xffffff2017237824 */ /* 0x000fe200078e0203 */
[----:B------:R-:W-:Y:S01]  /*05d0*/  CS2R R2, SRZ ;  /* 0x0000000000027805 */ /* 0x000fe2000001ff00 */
[----:B------:R-:W-:Y:S01]  /*05e0*/  IMAD R13, R21, -0xe0, R5 ;  /* 0xffffff20150d7824 */ /* 0x000fe200078e0205 */
[----:B------:R-:W5:Y:S01]  /*05f0*/  @!P0 LDG.E.EL R37, desc[UR4][R28.64] ;  /* 0x000000041c258981 */ /* 0x000f62000c2e1900 */
[----:B----4-:R-:W-:-:S04]  /*0600*/  IMAD.WIDE R20, R27, 0x4, R18 ;  /* 0x000000041b147825 */ /* 0x010fc800078e0212 */
[----:B------:R-:W-:Y:S01]  /*0610*/  IMAD R45, R15, -0xe0, R7 ;  /* 0xffffff200f2d7824 */ /* 0x000fe200078e0207 */
[----:B------:R1:W4:Y:S01]  /*0620*/  @!P1 LDG.E.EL R3, desc[UR4][R20.64] ;  /* 0x0000000414039981 */ /* 0x000322000c2e1900 */
[----:B------:R-:W-:Y:S01]  /*0630*/  CS2R R4, SRZ ;  /* 0x0000000000047805 */ /* 0x000fe2000001ff00 */
[----:B------:R-:W-:Y:S01]  /*0640*/  IMAD.WIDE R16, R12, 0x4, R18 ;  /* 0x000000040c107825 */ /* 0x000fe200078e0212 */
[----:B------:R-:W1:Y:S04]  /*0650*/  LDC.64 R14, c[0x0][0x228] ;  /* 0x00008a00ff0e7b82 */ /* 0x000e680000000a00 */
[----:B------:R1:W4:Y:S02]  /*0660*/  @!P1 LDG.E.EL R4, desc[UR4][R16.64] ;  /* 0x0000000410049981 */ /* 0x000324000c2e1900 */
[----:B-1----:R-:W-:-:S05]  /*0670*/  IMAD.WIDE R20, R45, 0x4, R10 ;  /* 0x000000042d147825 */ /* 0x002fca00078e020a */
[----:B------:R-:W4:Y:S01]  /*0680*/  @!P0 LDG.E.EL R38, desc[UR4][R20.64] ;  /* 0x0000000414268981 */ /* 0x000f22000c2e1900 */
[----:B0-----:R-:W-:-:S04]  /*0690*/  IMAD.WIDE R16, R13, 0x4, R10 ;  /* 0x000000040d107825 */ /* 0x001fc800078e020a */
[----:B------:R-:W-:Y:S01]  /*06a0*/  IMAD.WIDE R10, R35, 0x4, R10 ;  /* 0x00000004230a7825 */ /* 0x000fe200078e020a */
[----:B------:R0:W4:Y:S04]  /*06b0*/  @!P0 LDG.E.EL R43, desc[UR4][R16.64] ;  /* 0x00000004102b8981 */ /* 0x000128000c2e1900 */
[----:B------:R-:W4:Y:S01]  /*06c0*/  @!P0 LDG.E.EL R36, desc[UR4][R10.64] ;  /* 0x000000040a248981 */ /* 0x000f22000c2e1900 */
[----:B------:R-:W-:Y:S01]  /*06d0*/  CS2R R32, SRZ ;  /* 0x0000000000207805 */ /* 0x000fe2000001ff00 */
[----:B------:R-:W-:Y:S01]  /*06e0*/  IMAD.WIDE R8, R25, 0x4, R18 ;  /* 0x0000000419087825 */ /* 0x000fe200078e0212 */
[----:B------:R-:W-:-:S03]  /*06f0*/  CS2R R6, SRZ ;  /* 0x0000000000067805 */ /* 0x000fc6000001ff00 */
[--C-:B------:R-:W-:Y:S01]  /*0700*/  IMAD.WIDE R22, R30, 0x4, R18.reuse ;  /* 0x000000041e167825 */ /* 0x100fe200078e0212 */
[----:B------:R1:W4:Y:S01]  /*0710*/  @!P1 LDG.E.EL R33, desc[UR4][R8.64] ;  /* 0x0000000408219981 */ /* 0x000322000c2e1900 */
[----:B0-----:R-:W0:Y:S02]  /*0720*/  LDC.64 R16, c[0x0][0x230] ;  /* 0x00008c00ff107b82 */ /* 0x001e240000000a00 */
[--C-:B------:R-:W-:Y:S01]  /*0730*/  IMAD.WIDE R28, R45, 0x4, R18.reuse ;  /* 0x000000042d1c7825 */ /* 0x100fe200078e0212 */
[----:B------:R1:W4:Y:S04]  /*0740*/  @!P1 LDG.E.EL R2, desc[UR4][R22.64] ;  /* 0x0000000416029981 */ /* 0x000328000c2e1900 */
[----:B------:R1:W4:Y:S02]  /*0750*/  @!P0 LDG.E.EL R6, desc[UR4][R28.64] ;  /* 0x000000041c068981 */ /* 0x000324000c2e1900 */
[----:B-1----:R-:W-:-:S04]  /*0760*/  IMAD.WIDE R8, R31, 0x4, R18 ;  /* 0x000000041f087825 */ /* 0x002fc800078e0212 */
[--C-:B------:R-:W-:Y:S01]  /*0770*/  IMAD.WIDE R22, R13, 0x4, R18.reuse ;  /* 0x000000040d167825 */ /* 0x100fe200078e0212 */
[----:B------:R1:W4:Y:S03]  /*0780*/  @!P0 LDG.E.EL R5, desc[UR4][R8.64] ;  /* 0x0000000408058981 */ /* 0x000326000c2e1900 */
[----:B------:R-:W-:Y:S01]  /*0790*/  IMAD.WIDE R18, R35, 0x4, R18 ;  /* 0x0000000423127825 */ /* 0x000fe200078e0212 */
[----:B------:R1:W4:Y:S03]  /*07a0*/  @!P0 LDG.E.EL R7, desc[UR4][R22.64] ;  /* 0x0000000416078981 */ /* 0x000326000c2e1900 */
[----:B------:R-:W-:Y:S01]  /*07b0*/  IMAD.WIDE R28, R25, 0x4, R14 ;  /* 0x00000004191c7825 */ /* 0x000fe200078e020e */
[----:B-1----:R-:W-:Y:S02]  /*07c0*/  CS2R R8, SRZ ;  /* 0x0000000000087805 */ /* 0x002fe4000001ff00 */
[----:B------:R-:W-:-:S02]  /*07d0*/  CS2R R10, SRZ ;  /* 0x00000000000a7805 */ /* 0x000fc4000001ff00 */
[----:B------:R-:W-:Y:S01]  /*07e0*/  CS2R R20, SRZ ;  /* 0x0000000000147805 */ /* 0x000fe2000001ff00 */
[----:B------:R-:W-:Y:S01]  /*07f0*/  IMAD.WIDE R22, R30, 0x4, R14 ;  /* 0x000000041e167825 */ /* 0x000fe200078e020e */
[----:B------:R1:W4:Y:S04]  /*0800*/  @!P0 LDG.E.EL R8, desc[UR4][R18.64] ;  /* 0x0000000412088981 */ /* 0x000328000c2e1900 */
[----:B------:R0:W4:Y:S01]  /*0810*/  @!P1 LDG.E.EL R9, desc[UR4][R28.64] ;  /* 0x000000041c099981 */ /* 0x000122000c2e1900 */
[----:B------:R-:W-:-:S03]  /*0820*/  HFMA2.MMA R24, -RZ, RZ, 0, 0 ;  /* 0x00000000ff187435 */ /* 0x000fc600000001ff */
[----:B------:R0:W4:Y:S01]  /*0830*/  @!P1 LDG.E.EL R10, desc[UR4][R22.64] ;  /* 0x00000004160a9981 */ /* 0x000122000c2e1900 */
[----:B-1----:R-:W-:-:S04]  /*0840*/  IMAD.WIDE R18, R27, 0x4, R14 ;  /* 0x000000041b127825 */ /* 0x002fc800078e020e */
[----:B0-----:R-:W-:Y:S01]  /*0850*/  IMAD.WIDE R28, R12, 0x4, R14 ;  /* 0x000000040c1c7825 */ /* 0x001fe200078e020e */
[----:B------:R0:W4:Y:S01]  /*0860*/  @!P1 LDG.E.EL R11, desc[UR4][R18.64] ;  /* 0x00000004120b9981 */ /* 0x000122000c2e1900 */
[----:B------:R-:W-:-:S03]  /*0870*/  CS2R R22, SRZ ;  /* 0x0000000000167805 */ /* 0x000fc6000001ff00 */
[----:B------:R1:W4:Y:S01]  /*0880*/  @!P1 LDG.E.EL R20, desc[UR4][R28.64] ;  /* 0x000000041c149981 */ /* 0x000322000c2e1900 */
[----:B0-----:R-:W-:-:S04]  /*0890*/  IMAD.WIDE R18, R31, 0x4, R14 ;  /* 0x000000041f127825 */ /* 0x001fc800078e020e */
[--C-:B-1----:R-:W-:Y:S01]  /*08a0*/  IMAD.WIDE R28, R45, 0x4, R14.reuse ;  /* 0x000000042d1c7825 */ /* 0x102fe200078e020e */
[----:B------:R0:W4:Y:S04]  /*08b0*/  @!P0 LDG.E.EL R21, desc[UR4][R18.64] ;  /* 0x0000000412158981 */ /* 0x000128000c2e1900 */
[----:B------:R1:W4:Y:S01]  /*08c0*/  @!P0 LDG.E.EL R22, desc[UR4][R28.64] ;  /* 0x000000041c168981 */ /* 0x000322000c2e1900 */
[----:B0-----:R-:W-:-:S04]  /*08d0*/  IMAD.WIDE R18, R13, 0x4, R14 ;  /* 0x000000040d127825 */ /* 0x001fc800078e020e */
[----:B------:R-:W-:Y:S01]  /*08e0*/  IMAD.WIDE R14, R35, 0x4, R14 ;  /* 0x00000004230e7825 */ /* 0x000fe200078e020e */
[----:B------:R0:W4:Y:S03]  /*08f0*/  @!P0 LDG.E.EL R23, desc[UR4][R18.64] ;  /* 0x0000000412178981 */ /* 0x000126000c2e1900 */
[--C-:B-1----:R-:W-:Y:S01]  /*0900*/  IMAD.WIDE R28, R25, 0x4, R16.reuse ;  /* 0x00000004191c7825 */ /* 0x102fe200078e0210 */
[----:B------:R-:W-:Y:S01]  /*0910*/  HFMA2.MMA R25, -RZ, RZ, 0, 0 ;  /* 0x00000000ff197435 */ /* 0x000fe200000001ff */
[----:B------:R1:W4:Y:S02]  /*0920*/  @!P0 LDG.E.EL R24, desc[UR4][R14.64] ;  /* 0x000000040e188981 */ /* 0x000324000c2e1900 */
[----:B0-----:R-:W-:-:S04]  /*0930*/  IMAD.WIDE R18, R30, 0x4, R16 ;  /* 0x000000041e127825 */ /* 0x001fc800078e0210 */
[--C-:B-1----:R-:W-:Y:S01]  /*0940*/  IMAD.WIDE R14, R27, 0x4, R16.reuse ;  /* 0x000000041b0e7825 */ /* 0x102fe200078e0210 */
[----:B------:R-:W-:Y:S02]  /*0950*/  HFMA2.MMA R27, -RZ, RZ, 0, 0 ;  /* 0x00000000ff1b7435 */ /* 0x000fe400000001ff */
[----:B------:R0:W4:Y:S01]  /*0960*/  @!P1 LDG.E.EL R25, desc[UR4][R18.64] ;  /* 0x0000000412199981 */ /* 0x000122000c2e1900 */
[----:B------:R-:W-:Y:S01]  /*0970*/  HFMA2.MMA R34, -RZ, RZ, 0, 0 ;  /* 0x00000000ff227435 */ /* 0x000fe200000001ff */
[----:B------:R-:W-:Y:S01]  /*0980*/  MOV R30, RZ ;  /* 0x000000ff001e7202 */ /* 0x000fe20000000f00 */
[----:B------:R-:W-:-:S05]  /*0990*/  IMAD.WIDE R44, R45, 0x4, R16 ;  /* 0x000000042d2c7825 */ /* 0x000fca00078e0210 */
[----:B------:R1:W4:Y:S01]  /*09a0*/  @!P1 LDG.E.EL R30, desc[UR4][R14.64] ;  /* 0x000000040e1e9981 */ /* 0x000322000c2e1900 */
[----:B0-----:R-:W-:-:S05]  /*09b0*/  IMAD.WIDE R18, R12, 0x4, R16 ;  /* 0x000000040c127825 */ /* 0x001fca00078e0210 */
[----:B------:R0:W4:Y:S01]  /*09c0*/  @!P1 LDG.E.EL R27, desc[UR4][R18.64] ;  /* 0x00000004121b9981 */ /* 0x000122000c2e1900 */
[----:B-1----:R-:W-:-:S04]  /*09d0*/  IMAD.WIDE R14, R31, 0x4, R16 ;  /* 0x000000041f0e7825 */ /* 0x002fc800078e0210 */
[--C-:B0-----:R-:W-:Y:S01]  /*09e0*/  IMAD.WIDE R18, R13, 0x4, R16.reuse ;  /* 0x000000040d127825 */ /* 0x101fe200078e0210 */
[----:B------:R-:W-:Y:S01]  /*09f0*/  MOV R31, RZ ;  /* 0x000000ff001f7202 */ /* 0x000fe20000000f00 */
[----:B------:R-:W4:Y:S02]  /*0a00*/  @!P0 LDG.E.EL R32, desc[UR4][R14.64] ;  /* 0x000000040e208981 */ /* 0x000f24000c2e1900 */
[----:B------:R-:W-:Y:S02]  /*0a10*/  IMAD.WIDE R16, R35, 0x4, R16 ;  /* 0x0000000423107825 */ /* 0x000fe400078e0210 */
[----:B------:R-:W4:Y:S01]  /*0a20*/  @!P0 LDG.E.EL R34, desc[UR4][R18.64] ;  /* 0x0000000412228981 */ /* 0x000f22000c2e1900 */
[----:B------:R-:W-:-:S03]  /*0a30*/  MOV R35, RZ ;  /* 0x000000ff00237202 */ /* 0x000fc60000000f00 */
[----:B------:R-:W4:Y:S04]  /*0a40*/  @!P0 LDG.E.EL R31, desc[UR4][R44.64] ;  /* 0x000000042c1f8981 */ /* 0x000f28000c2e1900 */
[----:B------:R0:W4:Y:S02]  /*0a50*/  @!P0 LDG.E.EL R35, desc[UR4][R16.64] ;  /* 0x0000000410238981 */ /* 0x000124000c2e1900 */
[----:B0-----:R-:W-:Y:S01]  /*0a60*/  HFMA2.MMA R16, -RZ, RZ, 1.625, 0 ;  /* 0x3e800000ff107435 */ /* 0x001fe200000001ff */
[----:B--2---:R-:W-:-:S06]  /*0a70*/  FADD R41, R41, 0.0010000000474974513054 ;  /* 0x3a83126f29297421 */ /* 0x004fcc0000000000 */
[----:B------:R-:W0:Y:S01]  /*0a80*/  MUFU.SQRT R41, R41 ;  /* 0x0000002900297308 */ /* 0x000e220000002000 */
[----:B---3--:R-:W-:-:S07]  /*0a90*/  FADD R39, R39, 0.0010000000474974513054 ;  /* 0x3a83126f27277421 */ /* 0x008fce0000000000 */
[----:B------:R-:W1:Y:S01]  /*0aa0*/  MUFU.SQRT R18, R39 ;  /* 0x0000002700127308 */ /* 0x000e620000002000 */
[----:B-----5:R-:W-:Y:S01]  /*0ab0*/  FADD R42, R42, 0.0010000000474974513054 ;  /* 0x3a83126f2a2a7421 */ /* 0x020fe20000000000 */
[----:B0-----:R-:W-:Y:S01]  /*0ac0*/  FSETP.GT.AND P3, PT, R41, 8.50705917302346158658e+37, PT ;  /* 0x7e8000002900780b */ /* 0x001fe20003f64000 */
[----:B------:R-:W-:-:S05]  /*0ad0*/  FADD R40, R40, 0.0010000000474974513054 ;  /* 0x3a83126f28287421 */ /* 0x000fca0000000000 */
[----:B------:R0:W2:Y:S01]  /*0ae0*/  MUFU.SQRT R19, R42 ;  /* 0x0000002a00137308 */ /* 0x0000a20000002000 */
[----:B------:R-:W-:-:S07]  /*0af0*/  FSETP.GEU.AND P6, PT, R41, 1.175494350822287508e-38, PT ;  /* 0x008000002900780b */ /* 0x000fce0003fce000 */
[----:B------:R-:W3:Y:S01]  /*0b00*/  MUFU.SQRT R40, R40 ;  /* 0x0000002800287308 */ /* 0x000ee20000002000 */
[----:B-1----:R-:W-:Y:S01]  /*0b10*/  FSETP.GT.AND P5, PT, R18, 8.50705917302346158658e+37, PT ;  /* 0x7e8000001200780b */ /* 0x002fe20003fa4000 */
[----:B------:R-:W-:Y:S01]  /*0b20*/  @P3 FMUL R41, R41, 0.25 ;  /* 0x3e80000029293820 */ /* 0x000fe20000400000 */
[----:B0-----:R-:W-:-:S03]  /*0b30*/  FSEL R42, R16, 1, P3 ;  /* 0x3f800000102a7808 */ /* 0x001fc60001800000 */
[----:B------:R-:W-:Y:S01]  /*0b40*/  @!P6 FMUL R41, R41, 16777216 ;  /* 0x4b8000002929e820 */ /* 0x000fe20000400000 */
[C---:B--2---:R-:W-:Y:S01]  /*0b50*/  FSETP.GT.AND P4, PT, R19.reuse, 8.50705917302346158658e+37, PT ;  /* 0x7e8000001300780b */ /* 0x044fe20003f84000 */
[----:B------:R-:W-:Y:S01]  /*0b60*/  @!P6 FMUL R42, R42, 16777216 ;  /* 0x4b8000002a2ae820 */ /* 0x000fe20000400000 */
[----:B------:R-:W-:Y:S02]  /*0b70*/  FSETP.GEU.AND P2, PT, R18, 1.175494350822287508e-38, PT ;  /* 0x008000001200780b */ /* 0x000fe40003f4e000 */
[----:B------:R-:W-:Y:S02]  /*0b80*/  FSEL R44, R16, 1, P5 ;  /* 0x3f800000102c7808 */ /* 0x000fe40002800000 */
[----:B---3--:R-:W-:Y:S01]  /*0b90*/  FSETP.GT.AND P6, PT, R40, 8.50705917302346158658e+37, PT ;  /* 0x7e8000002800780b */ /* 0x008fe20003fc4000 */
[----:B------:R-:W-:Y:S01]  /*0ba0*/  @P5 FMUL R18, R18, 0.25 ;  /* 0x3e80000012125820 */ /* 0x000fe20000400000 */
[C---:B------:R-:W-:Y:S02]  /*0bb0*/  FSETP.GEU.AND P3, PT, R19.reuse, 1.175494350822287508e-38, PT ;  /* 0x008000001300780b */ /* 0x040fe40003f6e000 */
[----:B------:R-:W-:Y:S01]  /*0bc0*/  FSETP.GEU.AND P5, PT, R40, 1.175494350822287508e-38, PT ;  /* 0x008000002800780b */ /* 0x000fe20003fae000 */
[----:B------:R-:W0:Y:S02]  /*0bd0*/  MUFU.RCP R41, R41 ;  /* 0x0000002900297308 */ /* 0x000e240000001000 */
[----:B------:R-:W-:-:S02]  /*0be0*/  @P4 FMUL R19, R19, 0.25 ;  /* 0x3e80000013134820 */ /* 0x000fc40000400000 */
[----:B------:R-:W-:-:S04]  /*0bf0*/  @!P2 FMUL R18, R18, 16777216 ;  /* 0x4b8000001212a820 */ /* 0x000fc80000400000 */
[----:B------:R-:W-:Y:S02]  /*0c00*/  @P6 FMUL R40, R40, 0.25 ;  /* 0x3e80000028286820 */ /* 0x000fe40000400000 */
[----:B------:R-:W-:Y:S02]  /*0c10*/  @!P3 FMUL R19, R19, 16777216 ;  /* 0x4b8000001313b820 */ /* 0x000fe40000400000 */
[----:B------:R-:W-:Y:S01]  /*0c20*/  @!P5 FMUL R40, R40, 16777216 ;  /* 0x4b8000002828d820 */ /* 0x000fe20000400000 */
[----:B------:R-:W-:Y:S01]  /*0c30*/  FADD R17, R37, 0.0010000000474974513054 ;  /* 0x3a83126f25117421 */ /* 0x000fe20000000000 */
[----:B------:R4:W-:Y:S01]  /*0c40*/  MUFU.RCP R39, R18 ;  /* 0x0000001200277308 */ /* 0x0009e20000001000 */
[----:B0-----:R-:W-:-:S07]  /*0c50*/  FMUL R37, R41, R42 ;  /* 0x0000002a29257220 */ /* 0x001fce0000400000 */
[----:B------:R-:W0:Y:S01]  /*0c60*/  MUFU.SQRT R17, R17 ;  /* 0x0000001100117308 */ /* 0x000e220000002000 */
[----:B------:R-:W-:-:S07]  /*0c70*/  FSEL R45, R16, 1, P6 ;  /* 0x3f800000102d7808 */ /* 0x000fce0003000000 */
[----:B------:R-:W1:Y:S01]  /*0c80*/  MUFU.RCP R19, R19 ;  /* 0x0000001300137308 */ /* 0x000e620000001000 */
[----:B----4-:R-:W-:-:S07]  /*0c90*/  FADD R18, R38, 0.0010000000474974513054 ;  /* 0x3a83126f26127421 */ /* 0x010fce0000000000 */
[----:B------:R-:W2:Y:S01]  /*0ca0*/  MUFU.RCP R40, R40 ;  /* 0x0000002800287308 */ /* 0x000ea20000001000 */
[----:B------:R-:W-:Y:S01]  /*0cb0*/  FSEL R42, R16, 1, P4 ;  /* 0x3f800000102a7808 */ /* 0x000fe20002000000 */
[----:B------:R-:W-:-:S06]  /*0cc0*/  @!P5 FMUL R45, R45, 16777216 ;  /* 0x4b8000002d2dd820 */ /* 0x000fcc0000400000 */
[----:B------:R-:W3:Y:S01]  /*0cd0*/  MUFU.SQRT R18, R18 ;  /* 0x0000001200127308 */ /* 0x000ee20000002000 */
[----:B------:R-:W-:Y:S01]  /*0ce0*/  @!P3 FMUL R42, R42, 16777216 ;  /* 0x4b8000002a2ab820 */ /* 0x000fe20000400000 */
[----:B------:R-:W-:Y:S01]  /*0cf0*/  FADD R43, R43, 0.0010000000474974513054 ;  /* 0x3a83126f2b2b7421 */ /* 0x000fe20000000000 */
[----:B------:R-:W-:Y:S01]  /*0d00*/  FADD R41, R36, 0.0010000000474974513054 ;  /* 0x3a83126f24297421 */ /* 0x000fe20000000000 */
[----:B0-----:R-:W-:Y:S01]  /*0d10*/  FSETP.GT.AND P3, PT, R17, 8.50705917302346158658e+37, PT ;  /* 0x7e8000001100780b */ /* 0x001fe20003f64000 */
[----:B-1----:R-:W-:Y:S01]  /*0d20*/  FMUL R38, R19, R42 ;  /* 0x0000002a13267220 */ /* 0x002fe20000400000 */
[----:B--2---:R-:W-:Y:S02]  /*0d30*/  FMUL R36, R40, R45 ;  /* 0x0000002d28247220 */ /* 0x004fe40000400000 */
[----:B------:R-:W0:Y:S01]  /*0d40*/  MUFU.SQRT R19, R43 ;  /* 0x0000002b00137308 */ /* 0x000e220000002000 */
[----:B------:R-:W-:Y:S02]  /*0d50*/  FSETP.GEU.AND P6, PT, R17, 1.175494350822287508e-38, PT ;  /* 0x008000001100780b */ /* 0x000fe40003fce000 */
[----:B------:R-:W-:-:S05]  /*0d60*/  MOV R26, RZ ;  /* 0x000000ff001a7202 */ /* 0x000fca0000000f00 */
[----:B------:R-:W1:Y:S01]  /*0d70*/  MUFU.SQRT R45, R41 ;  /* 0x00000029002d7308 */ /* 0x000e620000002000 */
[----:B---3--:R-:W-:Y:S01]  /*0d80*/  FSETP.GT.AND P5, PT, R18, 8.50705917302346158658e+37, PT ;  /* 0x7e8000001200780b */ /* 0x008fe20003fa4000 */
[----:B------:R2:W3:Y:S01]  /*0d90*/  @!P1 LDG.E.EL R26, desc[UR4][R28.64] ;  /* 0x000000041c1a9981 */ /* 0x0004e2000c2e1900 */
[----:B------:R-:W-:Y:S01]  /*0da0*/  FSEL R40, R16, 1, P3 ;  /* 0x3f80000010287808 */ /* 0x000fe20001800000 */
[----:B------:R-:W-:Y:S01]  /*0db0*/  @P3 FMUL R17, R17, 0.25 ;  /* 0x3e80000011113820 */ /* 0x000fe20000400000 */
[----:B------:R-:W-:Y:S01]  /*0dc0*/  @!P2 FMUL R44, R44, 16777216 ;  /* 0x4b8000002c2ca820 */ /* 0x000fe20000400000 */
[----:B0-----:R-:W-:Y:S02]  /*0dd0*/  FSETP.GT.AND P4, PT, R19, 8.50705917302346158658e+37, PT ;  /* 0x7e8000001300780b */ /* 0x001fe40003f84000 */
[----:B------:R-:W-:Y:S01]  /*0de0*/  @!P6 FMUL R17, R17, 16777216 ;  /* 0x4b8000001111e820 */ /* 0x000fe20000400000 */
[----:B------:R-:W-:Y:S01]  /*0df0*/  @!P6 FMUL R40, R40, 16777216 ;  /* 0x4b8000002828e820 */ /* 0x000fe20000400000 */
[----:B--2---:R-:W0:Y:S01]  /*0e00*/  LDC.64 R28, c[0x0][0x210] ;  /* 0x00008400ff1c7b82 */ /* 0x004e220000000a00 */
[----:B------:R-:W-:-:S02]  /*0e10*/  FSETP.GEU.AND P2, PT, R18, 1.175494350822287508e-38, PT ;  /* 0x008000001200780b */ /* 0x000fc40003f4e000 */
[----:B-1----:R-:W-:Y:S01]  /*0e20*/  FSETP.GT.AND P6, PT, R45, 8.50705917302346158658e+37, PT ;  /* 0x7e8000002d00780b */ /* 0x002fe20003fc4000 */
[----:B------:R-:W-:Y:S01]  /*0e30*/  @P5 FMUL R18, R18, 0.25 ;  /* 0x3e80000012125820 */ /* 0x000fe20000400000 */
[----:B------:R-:W-:Y:S02]  /*0e40*/  FSEL R41, R16, 1, P5 ;  /* 0x3f80000010297808 */ /* 0x000fe40002800000 */
[----:B------:R-:W-:Y:S02]  /*0e50*/  FSETP.GEU.AND P3, PT, R19, 1.175494350822287508e-38, PT ;  /* 0x008000001300780b */ /* 0x000fe40003f6e000 */
[----:B------:R-:W-:Y:S01]  /*0e60*/  FSETP.GEU.AND P5, PT, R45, 1.175494350822287508e-38, PT ;  /* 0x008000002d00780b */ /* 0x000fe20003fae000 */
[----:B------:R-:W1:Y:S01]  /*0e70*/  MUFU.RCP R17, R17 ;  /* 0x0000001100117308 */ /* 0x000e620000001000 */
[----:B------:R-:W-:-:S03]  /*0e80*/  @P4 FMUL R19, R19, 0.25 ;  /* 0x3e80000013134820 */ /* 0x000fc60000400000 */
[----:B------:R-:W-:Y:S02]  /*0e90*/  @!P2 FMUL R18, R18, 16777216 ;  /* 0x4b8000001212a820 */ /* 0x000fe40000400000 */
[----:B------:R-:W-:Y:S01]  /*0ea0*/  @P6 FMUL R45, R45, 0.25 ;  /* 0x3e8000002d2d6820 */ /* 0x000fe20000400000 */
[----:B------:R-:W-:Y:S02]  /*0eb0*/  CS2R R12, SRZ ;  /* 0x00000000000c7805 */ /* 0x000fe4000001ff00 */
[----:B------:R-:W-:Y:S01]  /*0ec0*/  CS2R R14, SRZ ;  /* 0x00000000000e7805 */ /* 0x000fe2000001ff00 */
[----:B------:R-:W-:Y:S02]  /*0ed0*/  @!P3 FMUL R19, R19, 16777216 ;  /* 0x4b8000001313b820 */ /* 0x000fe40000400000 */
[----:B------:R-:W-:Y:S01]  /*0ee0*/  @!P5 FMUL R45, R45, 16777216 ;  /* 0x4b8000002d2dd820 */ /* 0x000fe20000400000 */
[----:B------:R-:W2:Y:S01]  /*0ef0*/  MUFU.RCP R18, R18 ;  /* 0x0000001200127308 */ /* 0x000ea20000001000 */
[----:B0-----:R-:W-:-:S04]  /*0f00*/  IMAD.WIDE R28, R0, 0x4, R28 ;  /* 0x00000004001c7825 */ /* 0x001fc800078e021c */
[----:B-1----:R-:W-:Y:S01]  /*0f10*/  FMUL R40, R17, R40 ;  /* 0x0000002811287220 */ /* 0x002fe20000400000 */
[C---:B------:R-:W-:Y:S01]  /*0f20*/  FSEL R17, R16.reuse, 1, P4 ;  /* 0x3f80000010117808 */ /* 0x040fe20002000000 */
[----:B------:R-:W4:Y:S01]  /*0f30*/  @!P1 LDG.E.128 R12, desc[UR4][R28.64] ;  /* 0x000000041c0c9981 */ /* 0x000f22000c1e1d00 */
[----:B------:R0:W1:Y:S01]  /*0f40*/  MUFU.RCP R42, R19 ;  /* 0x00000013002a7308 */ /* 0x0000620000001000 */
[----:B------:R-:W-:-:S07]  /*0f50*/  FSEL R16, R16, 1, P6 ;  /* 0x3f80000010107808 */ /* 0x000fce0003000000 */
[----:B------:R-:W5:Y:S01]  /*0f60*/  MUFU.RCP R43, R45 ;  /* 0x0000002d002b7308 */ /* 0x000f620000001000 */
[----:B------:R-:W-:Y:S01]  /*0f70*/  @!P2 FMUL R41, R41, 16777216 ;  /* 0x4b8000002929a820 */ /* 0x000fe20000400000 */
[----:B------:R-:W-:Y:S01]  /*0f80*/  @!P3 FMUL R17, R17, 16777216 ;  /* 0x4b8000001111b820 */ /* 0x000fe20000400000 */
[----:B------:R-:W-:Y:S02]  /*0f90*/  @!P5 FMUL R16, R16, 16777216 ;  /* 0x4b8000001010d820 */ /* 0x000fe40000400000 */
[----:B--2---:R-:W-:Y:S01]  /*0fa0*/  FMUL R41, R18, R41 ;  /* 0x0000002912297220 */ /* 0x004fe20000400000 */
[----:B0-----:R-:W-:Y:S01]  /*0fb0*/  CS2R R18, SRZ ;  /* 0x0000000000127805 */ /* 0x001fe2000001ff00 */
[----:B-1----:R-:W-:Y:S01]  /*0fc0*/  FMUL R42, R42, R17 ;  /* 0x000000112a2a7220 */ /* 0x002fe20000400000 */
[----:B-----5:R-:W-:Y:S01]  /*0fd0*/  FMUL R43, R43, R16 ;  /* 0x000000102b2b7220 */ /* 0x020fe20000400000 */
[----:B------:R-:W-:-:S06]  /*0fe0*/  CS2R R16, SRZ ;  /* 0x0000000000107805 */ /* 0x000fcc000001ff00 */
[----:B------:R-:W2:Y:S01]  /*0ff0*/  @!P0 LDG.E.128 R16, desc[UR4][R28.64+0x800] ;  /* 0x000800041c108981 */ /* 0x000ea2000c1e1d00 */
[----:B------:R-:W-:Y:S01]  /*1000*/  FMUL R39, R39, R44 ;  /* 0x0000002c27277220 */ /* 0x000fe20000400000 */
[----:B----4-:R-:W-:Y:S01]  /*1010*/  FADD R44, -R33, R12 ;  /* 0x0000000c212c7221 */ /* 0x010fe20000000100 */
[----:B------:R-:W-:Y:S02]  /*1020*/  FADD R2, -R2, R13 ;  /* 0x0000000d02027221 */ /* 0x000fe40000000100 */
[----:B------:R-:W0:Y:S01]  /*1030*/  LDC.64 R12, c[0x0][0x238] ;  /* 0x00008e00ff0c7b82 */ /* 0x000e220000000a00 */
[----:B------:R-:W-:Y:S01]  /*1040*/  FADD R3, -R3, R14 ;  /* 0x0000000e03037221 */ /* 0x000fe20000000100 */
[----:B------:R-:W-:Y:S01]  /*1050*/  FADD R15, -R4, R15 ;  /* 0x0000000f040f7221 */ /* 0x000fe20000000100 */
[----:B------:R-:W-:Y:S01]  /*1060*/  FMUL R37, R37, R44 ;  /* 0x0000002c25257220 */ /* 0x000fe20000400000 */
[----:B------:R-:W-:Y:S01]  /*1070*/  FMUL R2, R39, R2 ;  /* 0x0000000227027220 */ /* 0x000fe20000400000 */
[----:B------:R-:W-:Y:S01]  /*1080*/  FMUL R3, R38, R3 ;  /* 0x0000000326037220 */ /* 0x000fe20000400000 */
[----:B------:R-:W-:Y:S01]  /*1090*/  FMUL R36, R36, R15 ;  /* 0x0000000f24247220 */ /* 0x000fe20000400000 */
[----:B---3--:R-:W-:Y:S01]  /*10a0*/  FFMA R9, R37, R9, R26 ;  /* 0x0000000925097223 */ /* 0x008fe2000000001a */
[----:B------:R-:W-:Y:S01]  /*10b0*/  FFMA R10, R2, R10, R25 ;  /* 0x0000000a020a7223 */ /* 0x000fe20000000019 */
[----:B------:R-:W-:Y:S01]  /*10c0*/  FFMA R30, R3, R11, R30 ;  /* 0x0000000b031e7223 */ /* 0x000fe2000000001e */
[----:B------:R-:W-:-:S02]  /*10d0*/  FFMA R20, R36, R20, R27 ;  /* 0x0000001424147223 */ /* 0x000fc4000000001b */
[C---:B------:R-:W-:Y:S02]  /*10e0*/  FSETP.GEU.AND P5, PT, R9.reuse, RZ, PT ;  /* 0x000000ff0900720b */ /* 0x040fe40003fae000 */
[----:B------:R-:W-:Y:S02]  /*10f0*/  FSETP.GEU.AND P3, PT, R30, RZ, PT ;  /* 0x000000ff1e00720b */ /* 0x000fe40003f6e000 */
[----:B------:R-:W-:Y:S02]  /*1100*/  FSETP.GEU.AND P2, PT, R20, RZ, PT ;  /* 0x000000ff1400720b */ /* 0x000fe40003f4e000 */
[----:B------:R-:W-:Y:S02]  /*1110*/  FSETP.GEU.AND P4, PT, R10, RZ, PT ;  /* 0x000000ff0a00720b */ /* 0x000fe40003f8e000 */
[----:B------:R-:W-:Y:S01]  /*1120*/  SEL R4, R9, RZ, P5 ;  /* 0x000000ff09047207 */ /* 0x000fe20002800000 */
[----:B--2---:R-:W-:Y:S01]  /*1130*/  FADD R8, -R8, R19 ;  /* 0x0000001308087221 */ /* 0x004fe20000000100 */
[----:B------:R-:W-:Y:S01]  /*1140*/  FADD R7, -R7, R18 ;  /* 0x0000001207077221 */ /* 0x000fe20000000100 */
[----:B------:R-:W-:Y:S01]  /*1150*/  FADD R6, -R6, R17 ;  /* 0x0000001106067221 */ /* 0x000fe20000000100 */
[----:B------:R-:W-:Y:S01]  /*1160*/  FADD R5, -R5, R16 ;  /* 0x0000001005057221 */ /* 0x000fe20000000100 */
[----:B------:R-:W-:Y:S01]  /*1170*/  FMUL R8, R43, R8 ;  /* 0x000000082b087220 */ /* 0x000fe20000400000 */
[----:B------:R-:W-:Y:S01]  /*1180*/  FMUL R3, R42, R7 ;  /* 0x000000072a037220 */ /* 0x000fe20000400000 */
[----:B------:R-:W-:Y:S01]  /*1190*/  FMUL R2, R41, R6 ;  /* 0x0000000629027220 */ /* 0x000fe20000400000 */
[----:B------:R-:W-:Y:S01]  /*11a0*/  FMUL R11, R40, R5 ;  /* 0x00000005280b7220 */ /* 0x000fe20000400000 */
[----:B0-----:R-:W-:Y:S01]  /*11b0*/  IMAD.WIDE R12, R0, 0x4, R12 ;  /* 0x00000004000c7825 */ /* 0x001fe200078e020c */
[----:B------:R-:W-:-:S03]  /*11c0*/  SEL R7, R20, RZ, P2 ;  /* 0x000000ff14077207 */ /* 0x000fc60001000000 */
[----:B------:R-:W-:Y:S01]  /*11d0*/  FFMA R8, R8, R24, R35 ;  /* 0x0000001808087223 */ /* 0x000fe20000000023 */
[----:B------:R-:W-:Y:S01]  /*11e0*/  SEL R6, R30, RZ, P3 ;  /* 0x000000ff1e067207 */ /* 0x000fe20001800000 */
[----:B------:R-:W-:Y:S01]  /*11f0*/  FFMA R3, R3, R23, R34 ;  /* 0x0000001703037223 */ /* 0x000fe20000000022 */
[----:B------:R-:W-:Y:S01]  /*1200*/  SEL R5, R10, RZ, P4 ;  /* 0x000000ff0a057207 */ /* 0x000fe20002000000 */
[----:B------:R-:W-:Y:S01]  /*1210*/  FFMA R2, R2, R22, R31 ;  /* 0x0000001602027223 */ /* 0x000fe2000000001f */
[----:B------:R-:W-:Y:S02]  /*1220*/  FFMA R11, R11, R21, R32 ;  /* 0x000000150b0b7223 */ /* 0x000fe40000000020 */
[----:B------:R-:W-:Y:S01]  /*1230*/  FSETP.GEU.AND P2, PT, R3, RZ, PT ;  /* 0x000000ff0300720b */ /* 0x000fe20003f4e000 */
[----:B------:R0:W-:Y:S01]  /*1240*/  @!P1 STG.E.128 desc[UR4][R12.64], R4 ;  /* 0x000000040c009986 */ /* 0x0001e2000c101d04 */
[----:B------:R-:W-:Y:S02]  /*1250*/  FSETP.GEU.AND P1, PT, R8, RZ, PT ;  /* 0x000000ff0800720b */ /* 0x000fe40003f2e000 */
[----:B------:R-:W-:-:S02]  /*1260*/  FSETP.GEU.AND P3, PT, R2, RZ, PT ;  /* 0x000000ff0200720b */ /* 0x000fc40003f6e000 */
[----:B------:R-:W-:Y:S02]  /*1270*/  FSETP.GEU.AND P4, PT, R11, RZ, PT ;  /* 0x000000ff0b00720b */ /* 0x000fe40003f8e000 */
[----:B------:R-:W-:Y:S02]  /*1280*/  SEL R19, R8, RZ, P1 ;  /* 0x000000ff08137207 */ /* 0x000fe40000800000 */
[----:B------:R-:W-:Y:S02]  /*1290*/  SEL R18, R3, RZ, P2 ;  /* 0x000000ff03127207 */ /* 0x000fe40001000000 */
[----:B------:R-:W-:Y:S02]  /*12a0*/  SEL R17, R2, RZ, P3 ;  /* 0x000000ff02117207 */ /* 0x000fe40001800000 */
[----:B------:R-:W-:Y:S01]  /*12b0*/  SEL R16, R11, RZ, P4 ;  /* 0x000000ff0b107207 */ /* 0x000fe20002000000 */
[----:B0-----:R-:W-:Y:S06]  /*12c0*/  @P0 EXIT ;  /* 0x000000000000094d */ /* 0x001fec0003800000 */
[----:B------:R-:W-:Y:S01]  /*12d0*/  STG.E.128 desc[UR4][R12.64+0x800], R16 ;  /* 0x000800100c007986 */ /* 0x000fe2000c101d04 */
[----:B------:R-:W-:Y:S05]  /*12e0*/  EXIT ;  /* 0x000000000000794d */ /* 0x000fea0003800000 */
.L_x_0:
[----:B------:R-:W-:-:S00]  /*12f0*/  BRA `(.L_x_0) ;  /* 0xfffffffc00fc7947 */ /* 0x000fc0000383ffff */
[----:B------:R-:W-:-:S00]  /*1300*/  NOP ;  /* 0x0000000000007918 */ /* 0x000fc00000000000 */
[----:B------:R-:W-:-:S00]  /*1310*/  NOP ;  /* 0x0000000000007918 */ /* 0x000fc00000000000 */
[----:B------:R-:W-:-:S00]  /*1320*/  NOP ;  /* 0x0000000000007918 */ /* 0x000fc00000000000 */
[----:B------:R-:W-:-:S00]  /*1330*/  NOP ;  /* 0x0000000000007918 */ /* 0x000fc00000000000 */
[----:B------:R-:W-:-:S00]  /*1340*/  NOP ;  /* 0x0000000000007918 */ /* 0x000fc00000000000 */
[----:B------:R-:W-:-:S00]  /*1350*/  NOP ;  /* 0x0000000000007918 */ /* 0x000fc00000000000 */
[----:B------:R-:W-:-:S00]  /*1360*/  NOP ;  /* 0x0000000000007918 */ /* 0x000fc00000000000 */
[----:B------:R-:W-:-:S00]  /*1370*/  NOP ;  /* 0x0000000000007918 */ /* 0x000fc00000000000 */
.L_x_1:


//--------------------- .nv.global.init           --------------------------
	.section	.nv.global.init,"aw",@progbits
.nv.global.init:
	.type		_$_str,@object
	.size		_$_str,(_$_str_$_2 - _$_str)
_$_str:
        /*0000*/ 	.byte	0x5f, 0x5f, 0x43, 0x55, 0x44, 0x41, 0x5f, 0x46, 0x54, 0x5a, 0x00
	.type		_$_str_$_2,@object
	.size		_$_str_$_2,(.L_1 - _$_str_$_2)
_$_str_$_2:
        /*000b*/ 	.byte	0x5f, 0x5f, 0x43, 0x55, 0x44, 0x41, 0x5f, 0x50, 0x52, 0x45, 0x43, 0x5f, 0x53, 0x51, 0x52, 0x54
        /*001b*/ 	.byte	0x00
.L_1:


//--------------------- .nv.constant0.triton_poi_fused__native_batch_norm_legit_no_training_relu_14 --------------------------
	.section	.nv.constant0.triton_poi_fused__native_batch_norm_legit_no_training_relu_14,"a",@progbits
	.sectionflags	@""
	.align	4
.nv.constant0.triton_poi_fused__native_batch_norm_legit_no_training_relu_14:
	.zero		580
